	.headerflags	@"EF_CUDA_TEXMODE_UNIFIED EF_CUDA_64BIT_ADDRESS EF_CUDA_ACCELERATORS EF_CUDA_SM90 EF_CUDA_VIRTUAL_SM(EF_CUDA_SM90)"
	.elftype	@"ET_EXEC"


//--------------------- .nv.info                  --------------------------
	.section	.nv.info,"",@"SHT_CUDA_INFO"
	.align	4


	//----- nvinfo : EIATTR_REGCOUNT
	.align		4
        /*0000*/ 	.byte	0x04, 0x2f
        /*0002*/ 	.short	(.L_3 - .L_2)
	.align		4
.L_2:
        /*0004*/ 	.word	index@(triton_poi_fused__native_batch_norm_legit_no_training_hardtanh_2)
        /*0008*/ 	.word	0x0000001c


	//----- nvinfo : EIATTR_MIN_STACK_SIZE
	.align		4
.L_3:
        /*000c*/ 	.byte	0x04, 0x12
        /*000e*/ 	.short	(.L_5 - .L_4)
	.align		4
.L_4:
        /*0010*/ 	.word	index@(triton_poi_fused__native_batch_norm_legit_no_training_hardtanh_2)
        /*0014*/ 	.word	0x00000000


	//----- nvinfo : EIATTR_FRAME_SIZE
	.align		4
.L_5:
        /*0018*/ 	.byte	0x04, 0x11
        /*001a*/ 	.short	(.L_7 - .L_6)
	.align		4
.L_6:
        /*001c*/ 	.word	index@(triton_poi_fused__native_batch_norm_legit_no_training_hardtanh_2)
        /*0020*/ 	.word	0x00000000


	//----- nvinfo : EIATTR_MIN_STACK_SIZE
	.align		4
.L_7:
        /*0024*/ 	.byte	0x04, 0x12
        /*0026*/ 	.short	(.L_9 - .L_8)
	.align		4
.L_8:
        /*0028*/ 	.word	index@(triton_poi_fused__native_batch_norm_legit_no_training_hardtanh_2)
        /*002c*/ 	.word	0x00000000
.L_9:


//--------------------- .nv.info.triton_poi_fused__native_batch_norm_legit_no_training_hardtanh_2 --------------------------
	.section	.nv.info.triton_poi_fused__native_batch_norm_legit_no_training_hardtanh_2,"",@"SHT_CUDA_INFO"
	.sectionflags	@""
	.align	4


	//----- nvinfo : EIATTR_CUDA_API_VERSION
	.align		4
        /*0000*/ 	.byte	0x04, 0x37
        /*0002*/ 	.short	(.L_11 - .L_10)
.L_10:
        /*0004*/ 	.word	0x0000007c


	//----- nvinfo : EIATTR_KPARAM_INFO
	.align		4
.L_11:
        /*0008*/ 	.byte	0x04, 0x17
        /*000a*/ 	.short	(.L_13 - .L_12)
.L_12:
        /*000c*/ 	.word	0x00000000
        /*0010*/ 	.short	0x0006
        /*0012*/ 	.short	0x0030
        /*0014*/ 	.byte	0x00, 0xf0, 0x11, 0x00


	//----- nvinfo : EIATTR_KPARAM_INFO
	.align		4
.L_13:
        /*0018*/ 	.byte	0x04, 0x17
        /*001a*/ 	.short	(.L_15 - .L_14)
.L_14:
        /*001c*/ 	.word	0x00000000
        /*0020*/ 	.short	0x0005
        /*0022*/ 	.short	0x0028
        /*0024*/ 	.byte	0x00, 0xf4, 0x21, 0x00


	//----- nvinfo : EIATTR_KPARAM_INFO
	.align		4
.L_15:
        /*0028*/ 	.byte	0x04, 0x17
        /*002a*/ 	.short	(.L_17 - .L_16)
.L_16:
        /*002c*/ 	.word	0x00000000
        /*0030*/ 	.short	0x0004
        /*0032*/ 	.short	0x0020
        /*0034*/ 	.byte	0x00, 0xf4, 0x21, 0x00


	//----- nvinfo : EIATTR_KPARAM_INFO
	.align		4
.L_17:
        /*0038*/ 	.byte	0x04, 0x17
        /*003a*/ 	.short	(.L_19 - .L_18)
.L_18:
        /*003c*/ 	.word	0x00000000
        /*0040*/ 	.short	0x0003
        /*0042*/ 	.short	0x0018
        /*0044*/ 	.byte	0x00, 0xf4, 0x21, 0x00


	//----- nvinfo : EIATTR_KPARAM_INFO
	.align		4
.L_19:
        /*0048*/ 	.byte	0x04, 0x17
        /*004a*/ 	.short	(.L_21 - .L_20)
.L_20:
        /*004c*/ 	.word	0x00000000
        /*0050*/ 	.short	0x0002
        /*0052*/ 	.short	0x0010
        /*0054*/ 	.byte	0x00, 0xf4, 0x21, 0x00


	//----- nvinfo : EIATTR_KPARAM_INFO
	.align		4
.L_21:
        /*0058*/ 	.byte	0x04, 0x17
        /*005a*/ 	.short	(.L_23 - .L_22)
.L_22:
        /*005c*/ 	.word	0x00000000
        /*0060*/ 	.short	0x0001
        /*0062*/ 	.short	0x0008
        /*0064*/ 	.byte	0x00, 0xf4, 0x21, 0x00


	//----- nvinfo : EIATTR_KPARAM_INFO
	.align		4
.L_23:
        /*0068*/ 	.byte	0x04, 0x17
        /*006a*/ 	.short	(.L_25 - .L_24)
.L_24:
        /*006c*/ 	.word	0x00000000
        /*0070*/ 	.short	0x0000
        /*0072*/ 	.short	0x0000
        /*0074*/ 	.byte	0x00, 0xf4, 0x21, 0x00


	//----- nvinfo : EIATTR_SPARSE_MMA_MASK
	.align		4
.L_25:
        /*0078*/ 	.byte	0x03, 0x50
        /*007a*/ 	.short	0x0000


	//----- nvinfo : EIATTR_MAXREG_COUNT
	.align		4
        /*007c*/ 	.byte	0x03, 0x1b
        /*007e*/ 	.short	0x00ff


	//----- nvinfo : EIATTR_EXIT_INSTR_OFFSETS
	.align		4
        /*0080*/ 	.byte	0x04, 0x1c
        /*0082*/ 	.short	(.L_27 - .L_26)


	//   ....[0]....
.L_26:
        /*0084*/ 	.word	0x000004f0


	//----- nvinfo : EIATTR_REQNTID
	.align		4
.L_27:
        /*0088*/ 	.byte	0x04, 0x10
        /*008a*/ 	.short	(.L_29 - .L_28)
.L_28:
        /*008c*/ 	.word	0x00000080
        /*0090*/ 	.word	0x00000001
        /*0094*/ 	.word	0x00000001


	//----- nvinfo : EIATTR_CBANK_PARAM_SIZE
	.align		4
.L_29:
        /*0098*/ 	.byte	0x03, 0x19
        /*009a*/ 	.short	0x0034


	//----- nvinfo : EIATTR_PARAM_CBANK
	.align		4
        /*009c*/ 	.byte	0x04, 0x0a
        /*009e*/ 	.short	(.L_31 - .L_30)
	.align		4
.L_30:
        /*00a0*/ 	.word	index@(.nv.constant0.triton_poi_fused__native_batch_norm_legit_no_training_hardtanh_2)
        /*00a4*/ 	.short	0x0210
        /*00a6*/ 	.short	0x0034


	//----- nvinfo : EIATTR_SW_WAR
	.align		4
.L_31:
        /*00a8*/ 	.byte	0x04, 0x36
        /*00aa*/ 	.short	(.L_33 - .L_32)
.L_32:
        /*00ac*/ 	.word	0x00000008
.L_33:


//--------------------- .nv.callgraph             --------------------------
	.section	.nv.callgraph,"",@"SHT_CUDA_CALLGRAPH"
	.align	4
	.sectionentsize	8
	.align		4
        /*0000*/ 	.word	0x00000000
	.align		4
        /*0004*/ 	.word	0xffffffff
	.align		4
        /*0008*/ 	.word	0x00000000
	.align		4
        /*000c*/ 	.word	0xfffffffe
	.align		4
        /*0010*/ 	.word	0x00000000
	.align		4
        /*0014*/ 	.word	0xfffffffd
	.align		4
        /*0018*/ 	.word	0x00000000
	.align		4
        /*001c*/ 	.word	0xfffffffc


//--------------------- .nv.constant4             --------------------------
	.section	.nv.constant4,"a",@progbits
	.align	8
	.align		8
.nv.constant4:
        /*0000*/ 	.dword	_$_str
	.align		8
        /*0008*/ 	.dword	_$_str_$_2


//--------------------- .text.triton_poi_fused__native_batch_norm_legit_no_training_hardtanh_2 --------------------------
	.section	.text.triton_poi_fused__native_batch_norm_legit_no_training_hardtanh_2,"ax",@progbits
	.align	128
        .global         triton_poi_fused__native_batch_norm_legit_no_training_hardtanh_2
        .type           triton_poi_fused__native_batch_norm_legit_no_training_hardtanh_2,@function
        .size           triton_poi_fused__native_batch_norm_legit_no_training_hardtanh_2,(.L_x_1 - triton_poi_fused__native_batch_norm_legit_no_training_hardtanh_2)
        .other          triton_poi_fused__native_batch_norm_legit_no_training_hardtanh_2,@"STO_CUDA_ENTRY STV_DEFAULT"
triton_poi_fused__native_batch_norm_legit_no_training_hardtanh_2:
.text.triton_poi_fused__native_batch_norm_legit_no_training_hardtanh_2:
[----:B------:R-:W-:Y:S01]  /*0000*/  LDC R1, c[0x0][0x28] ;  /* 0x00000a00ff017b82 */ /* 0x000fe20000000800 */
[----:B------:R-:W1:Y:S07]  /*0010*/  S2R R0, SR_TID.X ;  /* 0x0000000000007919 */ /* 0x000e6e0000002100 */
[----:B------:R-:W2:Y:S01]  /*0020*/  LDC.64 R2, c[0x0][0x220] ;  /* 0x00008800ff027b82 */ /* 0x000ea20000000a00 */
[----:B------:R-:W-:Y:S01]  /*0030*/  ULDC.64 UR4, c[0x0][0x208] ;  /* 0x0000820000047ab9 */ /* 0x000fe20000000a00 */
[----:B------:R-:W3:Y:S06]  /*0040*/  S2R R5, SR_CTAID.X ;  /* 0x0000000000057919 */ /* 0x000eec0000002500 */
[----:B------:R-:W4:Y:S01]  /*0050*/  LDC.64 R16, c[0x0][0x218] ;  /* 0x00008600ff107b82 */ /* 0x000f220000000a00 */
[----:B-1----:R-:W-:-:S04]  /*0060*/  SHF.L.U32 R0, R0, 0x1, RZ ;  /* 0x0000000100007819 */ /* 0x002fc800000006ff */
[----:B------:R-:W-:-:S04]  /*0070*/  LOP3.LUT R0, R0, 0xfe, RZ, 0xc0, !PT ;  /* 0x000000fe00007812 */ /* 0x000fc800078ec0ff */
[----:B---3--:R-:W-:-:S04]  /*0080*/  LEA R0, R5, R0, 0x8 ;  /* 0x0000000005007211 */ /* 0x008fc800078e40ff */
[----:B------:R-:W-:Y:S01]  /*0090*/  IADD3 R5, R0, 0x1, RZ ;  /* 0x0000000100057810 */ /* 0x000fe20007ffe0ff */
[----:B------:R-:W-:-:S04]  /*00a0*/  IMAD.HI R4, R0, 0x38e38e39, RZ ;  /* 0x38e38e3900047827 */ /* 0x000fc800078e02ff */
[----:B------:R-:W-:Y:S01]  /*00b0*/  IMAD.HI R6, R5, 0x38e38e39, RZ ;  /* 0x38e38e3905067827 */ /* 0x000fe200078e02ff */
[----:B------:R-:W-:-:S04]  /*00c0*/  SHF.R.S32.HI R7, RZ, 0x1, R4 ;  /* 0x00000001ff077819 */ /* 0x000fc80000011404 */
[----:B------:R-:W-:Y:S02]  /*00d0*/  SHF.R.S32.HI R9, RZ, 0x1, R6 ;  /* 0x00000001ff097819 */ /* 0x000fe40000011406 */
[----:B------:R-:W-:Y:S02]  /*00e0*/  LEA.HI R7, R4, R7, RZ, 0x1 ;  /* 0x0000000704077211 */ /* 0x000fe400078f08ff */
[----:B------:R-:W-:Y:S02]  /*00f0*/  LEA.HI R6, R6, R9, RZ, 0x1 ;  /* 0x0000000906067211 */ /* 0x000fe400078f08ff */
[----:B------:R-:W1:Y:S01]  /*0100*/  LDC.64 R8, c[0x0][0x228] ;  /* 0x00008a00ff087b82 */ /* 0x000e620000000a00 */
[----:B------:R-:W-:Y:S02]  /*0110*/  IMAD R11, R7, -0x9, R0 ;  /* 0xfffffff7070b7824 */ /* 0x000fe400078e0200 */
[----:B------:R-:W-:Y:S02]  /*0120*/  IMAD R5, R6, -0x9, R5 ;  /* 0xfffffff706057824 */ /* 0x000fe400078e0205 */
[----:B--2---:R-:W-:-:S03]  /*0130*/  IMAD.WIDE R18, R11, 0x4, R2 ;  /* 0x000000040b127825 */ /* 0x004fc600078e0202 */
[----:B------:R-:W2:Y:S01]  /*0140*/  LDC.64 R6, c[0x0][0x230] ;  /* 0x00008c00ff067b82 */ /* 0x000ea20000000a00 */
[----:B------:R-:W-:Y:S01]  /*0150*/  IMAD.WIDE R20, R5, 0x4, R2 ;  /* 0x0000000405147825 */ /* 0x000fe200078e0202 */
[----:B------:R1:W3:Y:S04]  /*0160*/  LDG.E.EL R4, desc[UR4][R18.64] ;  /* 0x0000000412047981 */ /* 0x0002e8000c2e1900 */
[----:B------:R5:W3:Y:S01]  /*0170*/  LDG.E.EL R10, desc[UR4][R20.64] ;  /* 0x00000004140a7981 */ /* 0x000ae2000c2e1900 */
[--C-:B----4-:R-:W-:Y:S01]  /*0180*/  IMAD.WIDE R14, R11, 0x4, R16.reuse ;  /* 0x000000040b0e7825 */ /* 0x110fe200078e0210 */
[----:B------:R-:W4:Y:S03]  /*0190*/  LDC.64 R2, c[0x0][0x210] ;  /* 0x00008400ff027b82 */ /* 0x000f260000000a00 */
[----:B------:R-:W-:Y:S01]  /*01a0*/  IMAD.WIDE R16, R5, 0x4, R16 ;  /* 0x0000000405107825 */ /* 0x000fe200078e0210 */
[----:B------:R-:W3:Y:S04]  /*01b0*/  LDG.E.EL R13, desc[UR4][R14.64] ;  /* 0x000000040e0d7981 */ /* 0x000ee8000c2e1900 */
[----:B------:R-:W3:Y:S01]  /*01c0*/  LDG.E.EL R12, desc[UR4][R16.64] ;  /* 0x00000004100c7981 */ /* 0x000ee2000c2e1900 */
[----:B-1----:R-:W-:-:S04]  /*01d0*/  IMAD.WIDE R18, R11, 0x4, R8 ;  /* 0x000000040b127825 */ /* 0x002fc800078e0208 */
[----:B-----5:R-:W-:-:S04]  /*01e0*/  IMAD.WIDE R20, R5, 0x4, R8 ;  /* 0x0000000405147825 */ /* 0x020fc800078e0208 */
[----:B----4-:R-:W-:-:S06]  /*01f0*/  IMAD.WIDE R2, R0, 0x4, R2 ;  /* 0x0000000400027825 */ /* 0x010fcc00078e0202 */
[----:B------:R-:W4:Y:S01]  /*0200*/  LDG.E.64 R2, desc[UR4][R2.64] ;  /* 0x0000000402027981 */ /* 0x000f22000c1e1b00 */
[----:B--2---:R-:W-:-:S04]  /*0210*/  IMAD.WIDE R22, R11, 0x4, R6 ;  /* 0x000000040b167825 */ /* 0x004fc800078e0206 */
[----:B------:R-:W-:Y:S01]  /*0220*/  IMAD.WIDE R24, R5, 0x4, R6 ;  /* 0x0000000405187825 */ /* 0x000fe200078e0206 */
[----:B------:R-:W2:Y:S04]  /*0230*/  LDG.E.EL R8, desc[UR4][R22.64] ;  /* 0x0000000416087981 */ /* 0x000ea8000c2e1900 */
[----:B------:R-:W2:Y:S04]  /*0240*/  LDG.E.EL R5, desc[UR4][R18.64] ;  /* 0x0000000412057981 */ /* 0x000ea8000c2e1900 */
[----:B------:R-:W5:Y:S04]  /*0250*/  LDG.E.EL R6, desc[UR4][R20.64] ;  /* 0x0000000414067981 */ /* 0x000f68000c2e1900 */
[----:B------:R-:W5:Y:S01]  /*0260*/  LDG.E.EL R25, desc[UR4][R24.64] ;  /* 0x0000000418197981 */ /* 0x000f62000c2e1900 */
[----:B------:R-:W-:Y:S01]  /*0270*/  HFMA2.MMA R11, -RZ, RZ, 1.625, 0 ;  /* 0x3e800000ff0b7435 */ /* 0x000fe200000001ff */
[----:B---3--:R-:W-:Y:S01]  /*0280*/  FADD R4, R4, 9.9999997473787516356e-06 ;  /* 0x3727c5ac04047421 */ /* 0x008fe20000000000 */
[----:B------:R-:W-:-:S03]  /*0290*/  FADD R10, R10, 9.9999997473787516356e-06 ;  /* 0x3727c5ac0a0a7421 */ /* 0x000fc60000000000 */
[----:B------:R-:W1:Y:S08]  /*02a0*/  MUFU.SQRT R7, R4 ;  /* 0x0000000400077308 */ /* 0x000e700000002000 */
[----:B------:R-:W3:Y:S01]  /*02b0*/  MUFU.SQRT R9, R10 ;  /* 0x0000000a00097308 */ /* 0x000ee20000002000 */
[C---:B-1----:R-:W-:Y:S02]  /*02c0*/  FSETP.GT.AND P0, PT, R7.reuse, 8.50705917302346158658e+37, PT ;  /* 0x7e8000000700780b */ /* 0x042fe40003f04000 */
[----:B------:R-:W-:-:S02]  /*02d0*/  FSETP.GEU.AND P2, PT, R7, 1.175494350822287508e-38, PT ;  /* 0x008000000700780b */ /* 0x000fc40003f4e000 */
[C---:B---3--:R-:W-:Y:S02]  /*02e0*/  FSETP.GT.AND P1, PT, R9.reuse, 8.50705917302346158658e+37, PT ;  /* 0x7e8000000900780b */ /* 0x048fe40003f24000 */
[----:B------:R-:W-:-:S07]  /*02f0*/  FSETP.GEU.AND P3, PT, R9, 1.175494350822287508e-38, PT ;  /* 0x008000000900780b */ /* 0x000fce0003f6e000 */
[----:B------:R-:W-:-:S04]  /*0300*/  @P0 FMUL R7, R7, 0.25 ;  /* 0x3e80000007070820 */ /* 0x000fc80000400000 */
[----:B------:R-:W-:Y:S01]  /*0310*/  @!P2 FMUL R7, R7, 16777216 ;  /* 0x4b8000000707a820 */ /* 0x000fe20000400000 */
[----:B------:R-:W-:-:S04]  /*0320*/  @P1 FMUL R9, R9, 0.25 ;  /* 0x3e80000009091820 */ /* 0x000fc80000400000 */
[----:B------:R-:W-:Y:S01]  /*0330*/  @!P3 FMUL R9, R9, 16777216 ;  /* 0x4b8000000909b820 */ /* 0x000fe20000400000 */
[----:B------:R-:W1:Y:S01]  /*0340*/  MUFU.RCP R7, R7 ;  /* 0x0000000700077308 */ /* 0x000e620000001000 */
[----:B------:R-:W-:-:S07]  /*0350*/  FSEL R4, R11, 1, P0 ;  /* 0x3f8000000b047808 */ /* 0x000fce0000000000 */
[----:B------:R-:W3:Y:S01]  /*0360*/  MUFU.RCP R9, R9 ;  /* 0x0000000900097308 */ /* 0x000ee20000001000 */
[----:B------:R-:W-:Y:S01]  /*0370*/  FSEL R10, R11, 1, P1 ;  /* 0x3f8000000b0a7808 */ /* 0x000fe20000800000 */
[----:B------:R-:W-:Y:S01]  /*0380*/  @!P2 FMUL R4, R4, 16777216 ;  /* 0x4b8000000404a820 */ /* 0x000fe20000400000 */
[----:B----4-:R-:W-:-:S03]  /*0390*/  FADD R2, R2, -R13 ;  /* 0x8000000d02027221 */ /* 0x010fc60000000000 */
[----:B------:R-:W-:Y:S01]  /*03a0*/  @!P3 FMUL R10, R10, 16777216 ;  /* 0x4b8000000a0ab820 */ /* 0x000fe20000400000 */
[----:B-1----:R-:W-:Y:S01]  /*03b0*/  FMUL R11, R7, R4 ;  /* 0x00000004070b7220 */ /* 0x002fe20000400000 */
[----:B------:R-:W-:-:S03]  /*03c0*/  FADD R3, R3, -R12 ;  /* 0x8000000c03037221 */ /* 0x000fc60000000000 */
[----:B------:R-:W-:Y:S01]  /*03d0*/  FMUL R2, R2, R11 ;  /* 0x0000000b02027220 */ /* 0x000fe20000400000 */
[----:B---3--:R-:W-:-:S03]  /*03e0*/  FMUL R10, R9, R10 ;  /* 0x0000000a090a7220 */ /* 0x008fc60000400000 */
[----:B--2---:R-:W-:Y:S01]  /*03f0*/  FFMA R5, R5, R2, R8 ;  /* 0x0000000205057223 */ /* 0x004fe20000000008 */
[----:B------:R-:W-:Y:S02]  /*0400*/  FMUL R10, R3, R10 ;  /* 0x0000000a030a7220 */ /* 0x000fe40000400000 */
[----:B------:R-:W1:Y:S02]  /*0410*/  LDC.64 R2, c[0x0][0x238] ;  /* 0x00008e00ff027b82 */ /* 0x000e640000000a00 */
[----:B-----5:R-:W-:Y:S01]  /*0420*/  FFMA R6, R6, R10, R25 ;  /* 0x0000000a06067223 */ /* 0x020fe20000000019 */
[----:B------:R-:W-:-:S04]  /*0430*/  FSETP.GTU.AND P0, PT, R5, RZ, PT ;  /* 0x000000ff0500720b */ /* 0x000fc80003f0c000 */
[C---:B------:R-:W-:Y:S02]  /*0440*/  FSETP.GTU.AND P1, PT, R6.reuse, RZ, PT ;  /* 0x000000ff0600720b */ /* 0x040fe40003f2c000 */
[----:B------:R-:W-:Y:S02]  /*0450*/  FSEL R4, R5, RZ, P0 ;  /* 0x000000ff05047208 */ /* 0x000fe40000000000 */
[----:B------:R-:W-:Y:S02]  /*0460*/  FSEL R5, R6, RZ, P1 ;  /* 0x000000ff06057208 */ /* 0x000fe40000800000 */
[C---:B------:R-:W-:Y:S02]  /*0470*/  FSETP.GEU.AND P2, PT, R4.reuse, 6, PT ;  /* 0x40c000000400780b */ /* 0x040fe40003f4e000 */
[----:B------:R-:W-:Y:S02]  /*0480*/  FSETP.GEU.AND P3, PT, R5, 6, PT ;  /* 0x40c000000500780b */ /* 0x000fe40003f6e000 */
[----:B------:R-:W-:-:S02]  /*0490*/  FSETP.NAN.AND P0, PT, R4, R4, PT ;  /* 0x000000040400720b */ /* 0x000fc40003f08000 */
[----:B------:R-:W-:Y:S01]  /*04a0*/  FSETP.NAN.AND P1, PT, R5, R5, PT ;  /* 0x000000050500720b */ /* 0x000fe20003f28000 */
[----:B-1----:R-:W-:-:S06]  /*04b0*/  IMAD.WIDE R2, R0, 0x4, R2 ;  /* 0x0000000400027825 */ /* 0x002fcc00078e0202 */
[----:B------:R-:W-:Y:S02]  /*04c0*/  @P2 SEL R4, R4, 0x40c00000, P0 ;  /* 0x40c0000004042807 */ /* 0x000fe40000000000 */
[----:B------:R-:W-:-:S05]  /*04d0*/  @P3 SEL R5, R5, 0x40c00000, P1 ;  /* 0x40c0000005053807 */ /* 0x000fca0000800000 */
[----:B------:R-:W-:Y:S01]  /*04e0*/  STG.E.64 desc[UR4][R2.64], R4 ;  /* 0x0000000402007986 */ /* 0x000fe2000c101b04 */
[----:B------:R-:W-:Y:S05]  /*04f0*/  EXIT ;  /* 0x000000000000794d */ /* 0x000fea0003800000 */
.L_x_0:
[----:B------:R-:W-:-:S00]  /*0500*/  BRA `(.L_x_0) ;  /* 0xfffffffc00fc7947 */ /* 0x000fc0000383ffff */
[----:B------:R-:W-:-:S00]  /*0510*/  NOP ;  /* 0x0000000000007918 */ /* 0x000fc00000000000 */
        /* <DEDUP_REMOVED lines=14> */
.L_x_1:


//--------------------- .nv.global.init           --------------------------
	.section	.nv.global.init,"aw",@progbits
.nv.global.init:
	.type		_$_str,@object
	.size		_$_str,(_$_str_$_2 - _$_str)
_$_str:
        /*0000*/ 	.byte	0x5f, 0x5f, 0x43, 0x55, 0x44, 0x41, 0x5f, 0x46, 0x54, 0x5a, 0x00
	.type		_$_str_$_2,@object
	.size		_$_str_$_2,(.L_1 - _$_str_$_2)
_$_str_$_2:
        /*000b*/ 	.byte	0x5f, 0x5f, 0x43, 0x55, 0x44, 0x41, 0x5f, 0x50, 0x52, 0x45, 0x43, 0x5f, 0x53, 0x51, 0x52, 0x54
        /*001b*/ 	.byte	0x00
.L_1:


//--------------------- .nv.constant0.triton_poi_fused__native_batch_norm_legit_no_training_hardtanh_2 --------------------------
	.section	.nv.constant0.triton_poi_fused__native_batch_norm_legit_no_training_hardtanh_2,"a",@progbits
	.sectionflags	@""
	.align	4
.nv.constant0.triton_poi_fused__native_batch_norm_legit_no_training_hardtanh_2:
	.zero		580
